//
// Generated by NVIDIA NVVM Compiler
//
// Compiler Build ID: CL-36424714
// Cuda compilation tools, release 13.0, V13.0.88
// Based on NVVM 20.0.0
//

.version 9.0
.target sm_100
.address_size 64

	// .globl	_Z15add_vector_basePfS_S_i

.visible .entry _Z15add_vector_basePfS_S_i(
	.param .u64 .ptr .align 1 _Z15add_vector_basePfS_S_i_param_0,
	.param .u64 .ptr .align 1 _Z15add_vector_basePfS_S_i_param_1,
	.param .u64 .ptr .align 1 _Z15add_vector_basePfS_S_i_param_2,
	.param .u32 _Z15add_vector_basePfS_S_i_param_3
)
{
	.reg .pred 	%p<2>;
	.reg .b32 	%r<5>;
	.reg .b32 	%f<4>;
	.reg .b64 	%rd<13>;

	ld.param.u64 	%rd2, [_Z15add_vector_basePfS_S_i_param_0];
	ld.param.u64 	%rd3, [_Z15add_vector_basePfS_S_i_param_1];
	ld.param.u64 	%rd4, [_Z15add_vector_basePfS_S_i_param_2];
	ld.param.s32 	%rd5, [_Z15add_vector_basePfS_S_i_param_3];
	mov.u32 	%r1, %ntid.x;
	mov.u32 	%r2, %ctaid.x;
	mov.u32 	%r3, %tid.x;
	mad.lo.s32 	%r4, %r1, %r2, %r3;
	cvt.u64.u32 	%rd1, %r4;
	setp.gt.u64 	%p1, %rd1, %rd5;
	@%p1 bra 	$L__BB0_2;
	cvta.to.global.u64 	%rd6, %rd2;
	cvta.to.global.u64 	%rd7, %rd3;
	cvta.to.global.u64 	%rd8, %rd4;
	shl.b64 	%rd9, %rd1, 2;
	add.s64 	%rd10, %rd6, %rd9;
	ld.global.f32 	%f1, [%rd10];
	add.s64 	%rd11, %rd7, %rd9;
	ld.global.f32 	%f2, [%rd11];
	add.f32 	%f3, %f1, %f2;
	add.s64 	%rd12, %rd8, %rd9;
	st.global.f32 	[%rd12], %f3;
$L__BB0_2:
	ret;

}
	// .globl	_Z17add_vector_offsetPfS_S_ii
.visible .entry _Z17add_vector_offsetPfS_S_ii(
	.param .u64 .ptr .align 1 _Z17add_vector_offsetPfS_S_ii_param_0,
	.param .u64 .ptr .align 1 _Z17add_vector_offsetPfS_S_ii_param_1,
	.param .u64 .ptr .align 1 _Z17add_vector_offsetPfS_S_ii_param_2,
	.param .u32 _Z17add_vector_offsetPfS_S_ii_param_3,
	.param .u32 _Z17add_vector_offsetPfS_S_ii_param_4
)
{
	.reg .pred 	%p<2>;
	.reg .b32 	%r<5>;
	.reg .b32 	%f<4>;
	.reg .b64 	%rd<15>;

	ld.param.u64 	%rd2, [_Z17add_vector_offsetPfS_S_ii_param_0];
	ld.param.u64 	%rd3, [_Z17add_vector_offsetPfS_S_ii_param_1];
	ld.param.u64 	%rd4, [_Z17add_vector_offsetPfS_S_ii_param_2];
	ld.param.s32 	%rd5, [_Z17add_vector_offsetPfS_S_ii_param_3];
	ld.param.s32 	%rd6, [_Z17add_vector_offsetPfS_S_ii_param_4];
	mov.u32 	%r1, %ntid.x;
	mov.u32 	%r2, %ctaid.x;
	mov.u32 	%r3, %tid.x;
	mad.lo.s32 	%r4, %r1, %r2, %r3;
	cvt.u64.u32 	%rd7, %r4;
	add.s64 	%rd1, %rd6, %rd7;
	setp.gt.u64 	%p1, %rd1, %rd5;
	@%p1 bra 	$L__BB1_2;
	cvta.to.global.u64 	%rd8, %rd2;
	cvta.to.global.u64 	%rd9, %rd3;
	cvta.to.global.u64 	%rd10, %rd4;
	shl.b64 	%rd11, %rd1, 2;
	add.s64 	%rd12, %rd8, %rd11;
	ld.global.f32 	%f1, [%rd12];
	add.s64 	%rd13, %rd9, %rd11;
	ld.global.f32 	%f2, [%rd13];
	add.f32 	%f3, %f1, %f2;
	add.s64 	%rd14, %rd10, %rd11;
	st.global.f32 	[%rd14], %f3;
$L__BB1_2:
	ret;

}
	// .globl	_Z17add_vector_float4PfS_S_ii
.visible .entry _Z17add_vector_float4PfS_S_ii(
	.param .u64 .ptr .align 1 _Z17add_vector_float4PfS_S_ii_param_0,
	.param .u64 .ptr .align 1 _Z17add_vector_float4PfS_S_ii_param_1,
	.param .u64 .ptr .align 1 _Z17add_vector_float4PfS_S_ii_param_2,
	.param .u32 _Z17add_vector_float4PfS_S_ii_param_3,
	.param .u32 _Z17add_vector_float4PfS_S_ii_param_4
)
{
	.reg .pred 	%p<2>;
	.reg .b32 	%r<5>;
	.reg .b32 	%f<13>;
	.reg .b64 	%rd<10>;

	ld.param.u64 	%rd2, [_Z17add_vector_float4PfS_S_ii_param_0];
	ld.param.u64 	%rd3, [_Z17add_vector_float4PfS_S_ii_param_1];
	ld.param.s32 	%rd4, [_Z17add_vector_float4PfS_S_ii_param_3];
	mov.u32 	%r1, %ntid.x;
	mov.u32 	%r2, %ctaid.x;
	mov.u32 	%r3, %tid.x;
	mad.lo.s32 	%r4, %r1, %r2, %r3;
	mul.wide.u32 	%rd1, %r4, 4;
	setp.gt.u64 	%p1, %rd1, %rd4;
	@%p1 bra 	$L__BB2_2;
	cvta.to.global.u64 	%rd5, %rd2;
	cvta.to.global.u64 	%rd6, %rd3;
	shl.b64 	%rd7, %rd1, 2;
	add.s64 	%rd8, %rd5, %rd7;
	ld.global.v4.f32 	{%f1, %f2, %f3, %f4}, [%rd8];
	add.s64 	%rd9, %rd6, %rd7;
	ld.global.v4.f32 	{%f5, %f6, %f7, %f8}, [%rd9];
	add.f32 	%f9, %f1, %f5;
	add.f32 	%f10, %f2, %f6;
	add.f32 	%f11, %f3, %f7;
	add.f32 	%f12, %f4, %f8;
	st.global.v4.f32 	[%rd8], {%f9, %f10, %f11, %f12};
$L__BB2_2:
	ret;

}


// ===== COMPILED SASS (sm_100) =====

	.target	sm_100

	.elftype	@"ET_EXEC"


//--------------------- .note.nv.tkinfo           --------------------------
	.section	.note.nv.tkinfo,"",@"SHT_NOTE"
	.sectionflags	@"SHF_NOTE_NV_TKINFO"
	.tkinfo
        /*0018*/ 	.word	0x00000002
        /*0030*/ 	.string	""
        /*0030*/ 	.string	"ptxas"
        /*0030*/ 	.string	"Cuda compilation tools, release 13.0, V13.0.88"
        /*0030*/ 	.string	"Build cuda_13.0.r13.0/compiler.36424714_0"
        /*0030*/ 	.string	"-arch sm_100 -m 64 "



//--------------------- .note.nv.cuinfo           --------------------------
	.section	.note.nv.cuinfo,"",@"SHT_NOTE"
	.sectionflags	@"SHF_NOTE_NV_CUINFO"
        /*0018*/ 	.short	0x0002
        /*001a*/ 	.short	0x0064
        /*001c*/ 	.short	0x0082
	.zero		2


//--------------------- .nv.info                  --------------------------
	.section	.nv.info,"",@"SHT_CUDA_INFO"
	.align	4


	//----- nvinfo : EIATTR_REGCOUNT
	.align		4
        /*0000*/ 	.byte	0x04, 0x2f
        /*0002*/ 	.short	(.L_1 - .L_0)
	.align		4
.L_0:
        /*0004*/ 	.word	index@(_Z15add_vector_basePfS_S_i)
        /*0008*/ 	.word	0x0000000c


	//----- nvinfo : EIATTR_FRAME_SIZE
	.align		4
.L_1:
        /*000c*/ 	.byte	0x04, 0x11
        /*000e*/ 	.short	(.L_3 - .L_2)
	.align		4
.L_2:
        /*0010*/ 	.word	index@(_Z15add_vector_basePfS_S_i)
        /*0014*/ 	.word	0x00000000


	//----- nvinfo : EIATTR_REGCOUNT
	.align		4
.L_3:
        /*0018*/ 	.byte	0x04, 0x2f
        /*001a*/ 	.short	(.L_5 - .L_4)
	.align		4
.L_4:
        /*001c*/ 	.word	index@(_Z17add_vector_offsetPfS_S_ii)
        /*0020*/ 	.word	0x0000000c


	//----- nvinfo : EIATTR_FRAME_SIZE
	.align		4
.L_5:
        /*0024*/ 	.byte	0x04, 0x11
        /*0026*/ 	.short	(.L_7 - .L_6)
	.align		4
.L_6:
        /*0028*/ 	.word	index@(_Z17add_vector_offsetPfS_S_ii)
        /*002c*/ 	.word	0x00000000


	//----- nvinfo : EIATTR_REGCOUNT
	.align		4
.L_7:
        /*0030*/ 	.byte	0x04, 0x2f
        /*0032*/ 	.short	(.L_9 - .L_8)
	.align		4
.L_8:
        /*0034*/ 	.word	index@(_Z17add_vector_float4PfS_S_ii)
        /*0038*/ 	.word	0x0000000e


	//----- nvinfo : EIATTR_FRAME_SIZE
	.align		4
.L_9:
        /*003c*/ 	.byte	0x04, 0x11
        /*003e*/ 	.short	(.L_11 - .L_10)
	.align		4
.L_10:
        /*0040*/ 	.word	index@(_Z17add_vector_float4PfS_S_ii)
        /*0044*/ 	.word	0x00000000


	//----- nvinfo : EIATTR_MIN_STACK_SIZE
	.align		4
.L_11:
        /*0048*/ 	.byte	0x04, 0x12
        /*004a*/ 	.short	(.L_13 - .L_12)
	.align		4
.L_12:
        /*004c*/ 	.word	index@(_Z17add_vector_float4PfS_S_ii)
        /*0050*/ 	.word	0x00000000


	//----- nvinfo : EIATTR_MIN_STACK_SIZE
	.align		4
.L_13:
        /*0054*/ 	.byte	0x04, 0x12
        /*0056*/ 	.short	(.L_15 - .L_14)
	.align		4
.L_14:
        /*0058*/ 	.word	index@(_Z17add_vector_offsetPfS_S_ii)
        /*005c*/ 	.word	0x00000000


	//----- nvinfo : EIATTR_MIN_STACK_SIZE
	.align		4
.L_15:
        /*0060*/ 	.byte	0x04, 0x12
        /*0062*/ 	.short	(.L_17 - .L_16)
	.align		4
.L_16:
        /*0064*/ 	.word	index@(_Z15add_vector_basePfS_S_i)
        /*0068*/ 	.word	0x00000000
.L_17:


//--------------------- .nv.compat                --------------------------
	.section	.nv.compat,"",@"SHT_CUDA_COMPAT_INFO"
	.align	4
        /*0000*/ 	.byte	0x02, 0x09, 0x00, 0x00, 0x02, 0x02, 0x01, 0x00, 0x02, 0x05, 0x05, 0x00, 0x03, 0x07, 0x01, 0x01
        /*0010*/ 	.byte	0x02, 0x03, 0x00, 0x00, 0x02, 0x06, 0x01, 0x00, 0x04, 0x0b, 0x08, 0x00, 0x09, 0x00, 0x00, 0x00
        /*0020*/ 	.byte	0x00, 0x00, 0x00, 0x00


//--------------------- .nv.info._Z17add_vector_float4PfS_S_ii --------------------------
	.section	.nv.info._Z17add_vector_float4PfS_S_ii,"",@"SHT_CUDA_INFO"
	.sectionflags	@""
	.align	4


	//----- nvinfo : EIATTR_CUDA_API_VERSION
	.align		4
        /*0000*/ 	.byte	0x04, 0x37
        /*0002*/ 	.short	(.L_19 - .L_18)
.L_18:
        /*0004*/ 	.word	0x00000082


	//----- nvinfo : EIATTR_KPARAM_INFO
	.align		4
.L_19:
        /*0008*/ 	.byte	0x04, 0x17
        /*000a*/ 	.short	(.L_21 - .L_20)
.L_20:
        /*000c*/ 	.word	0x00000000
        /*0010*/ 	.short	0x0004
        /*0012*/ 	.short	0x001c
        /*0014*/ 	.byte	0x00, 0xf0, 0x11, 0x00


	//----- nvinfo : EIATTR_KPARAM_INFO
	.align		4
.L_21:
        /*0018*/ 	.byte	0x04, 0x17
        /*001a*/ 	.short	(.L_23 - .L_22)
.L_22:
        /*001c*/ 	.word	0x00000000
        /*0020*/ 	.short	0x0003
        /*0022*/ 	.short	0x0018
        /*0024*/ 	.byte	0x00, 0xf0, 0x11, 0x00


	//----- nvinfo : EIATTR_KPARAM_INFO
	.align		4
.L_23:
        /*0028*/ 	.byte	0x04, 0x17
        /*002a*/ 	.short	(.L_25 - .L_24)
.L_24:
        /*002c*/ 	.word	0x00000000
        /*0030*/ 	.short	0x0002
        /*0032*/ 	.short	0x0010
        /*0034*/ 	.byte	0x00, 0xf5, 0x21, 0x00


	//----- nvinfo : EIATTR_KPARAM_INFO
	.align		4
.L_25:
        /*0038*/ 	.byte	0x04, 0x17
        /*003a*/ 	.short	(.L_27 - .L_26)
.L_26:
        /*003c*/ 	.word	0x00000000
        /*0040*/ 	.short	0x0001
        /*0042*/ 	.short	0x0008
        /*0044*/ 	.byte	0x00, 0xf5, 0x21, 0x00


	//----- nvinfo : EIATTR_KPARAM_INFO
	.align		4
.L_27:
        /*0048*/ 	.byte	0x04, 0x17
        /*004a*/ 	.short	(.L_29 - .L_28)
.L_28:
        /*004c*/ 	.word	0x00000000
        /*0050*/ 	.short	0x0000
        /*0052*/ 	.short	0x0000
        /*0054*/ 	.byte	0x00, 0xf5, 0x21, 0x00


	//----- nvinfo : EIATTR_SPARSE_MMA_MASK
	.align		4
.L_29:
        /*0058*/ 	.byte	0x03, 0x50
        /*005a*/ 	.short	0x0000


	//----- nvinfo : EIATTR_MAXREG_COUNT
	.align		4
        /*005c*/ 	.byte	0x03, 0x1b
        /*005e*/ 	.short	0x00ff


	//----- nvinfo : EIATTR_MERCURY_ISA_VERSION
	.align		4
        /*0060*/ 	.byte	0x03, 0x5f
        /*0062*/ 	.short	0x0101


	//----- nvinfo : EIATTR_VRC_CTA_INIT_COUNT
	.align		4
        /*0064*/ 	.byte	0x02, 0x4a
	.zero		1
	.zero		1


	//----- nvinfo : EIATTR_EXIT_INSTR_OFFSETS
	.align		4
        /*0068*/ 	.byte	0x04, 0x1c
        /*006a*/ 	.short	(.L_31 - .L_30)


	//   ....[0]....
.L_30:
        /*006c*/ 	.word	0x000000a0


	//   ....[1]....
        /*0070*/ 	.word	0x00000170


	//----- nvinfo : EIATTR_CBANK_PARAM_SIZE
	.align		4
.L_31:
        /*0074*/ 	.byte	0x03, 0x19
        /*0076*/ 	.short	0x0020


	//----- nvinfo : EIATTR_PARAM_CBANK
	.align		4
        /*0078*/ 	.byte	0x04, 0x0a
        /*007a*/ 	.short	(.L_33 - .L_32)
	.align		4
.L_32:
        /*007c*/ 	.word	index@(.nv.constant0._Z17add_vector_float4PfS_S_ii)
        /*0080*/ 	.short	0x0380
        /*0082*/ 	.short	0x0020


	//----- nvinfo : EIATTR_SW_WAR
	.align		4
.L_33:
        /*0084*/ 	.byte	0x04, 0x36
        /*0086*/ 	.short	(.L_35 - .L_34)
.L_34:
        /*0088*/ 	.word	0x00000008
.L_35:


//--------------------- .nv.info._Z17add_vector_offsetPfS_S_ii --------------------------
	.section	.nv.info._Z17add_vector_offsetPfS_S_ii,"",@"SHT_CUDA_INFO"
	.sectionflags	@""
	.align	4


	//----- nvinfo : EIATTR_CUDA_API_VERSION
	.align		4
        /*0000*/ 	.byte	0x04, 0x37
        /*0002*/ 	.short	(.L_37 - .L_36)
.L_36:
        /*0004*/ 	.word	0x00000082


	//----- nvinfo : EIATTR_KPARAM_INFO
	.align		4
.L_37:
        /*0008*/ 	.byte	0x04, 0x17
        /*000a*/ 	.short	(.L_39 - .L_38)
.L_38:
        /*000c*/ 	.word	0x00000000
        /*0010*/ 	.short	0x0004
        /*0012*/ 	.short	0x001c
        /*0014*/ 	.byte	0x00, 0xf0, 0x11, 0x00


	//----- nvinfo : EIATTR_KPARAM_INFO
	.align		4
.L_39:
        /*0018*/ 	.byte	0x04, 0x17
        /*001a*/ 	.short	(.L_41 - .L_40)
.L_40:
        /*001c*/ 	.word	0x00000000
        /*0020*/ 	.short	0x0003
        /*0022*/ 	.short	0x0018
        /*0024*/ 	.byte	0x00, 0xf0, 0x11, 0x00


	//----- nvinfo : EIATTR_KPARAM_INFO
	.align		4
.L_41:
        /*0028*/ 	.byte	0x04, 0x17
        /*002a*/ 	.short	(.L_43 - .L_42)
.L_42:
        /*002c*/ 	.word	0x00000000
        /*0030*/ 	.short	0x0002
        /*0032*/ 	.short	0x0010
        /*0034*/ 	.byte	0x00, 0xf5, 0x21, 0x00


	//----- nvinfo : EIATTR_KPARAM_INFO
	.align		4
.L_43:
        /*0038*/ 	.byte	0x04, 0x17
        /*003a*/ 	.short	(.L_45 - .L_44)
.L_44:
        /*003c*/ 	.word	0x00000000
        /*0040*/ 	.short	0x0001
        /*0042*/ 	.short	0x0008
        /*0044*/ 	.byte	0x00, 0xf5, 0x21, 0x00


	//----- nvinfo : EIATTR_KPARAM_INFO
	.align		4
.L_45:
        /*0048*/ 	.byte	0x04, 0x17
        /*004a*/ 	.short	(.L_47 - .L_46)
.L_46:
        /*004c*/ 	.word	0x00000000
        /*0050*/ 	.short	0x0000
        /*0052*/ 	.short	0x0000
        /*0054*/ 	.byte	0x00, 0xf5, 0x21, 0x00


	//----- nvinfo : EIATTR_SPARSE_MMA_MASK
	.align		4
.L_47:
        /*0058*/ 	.byte	0x03, 0x50
        /*005a*/ 	.short	0x0000


	//----- nvinfo : EIATTR_MAXREG_COUNT
	.align		4
        /*005c*/ 	.byte	0x03, 0x1b
        /*005e*/ 	.short	0x00ff


	//----- nvinfo : EIATTR_MERCURY_ISA_VERSION
	.align		4
        /*0060*/ 	.byte	0x03, 0x5f
        /*0062*/ 	.short	0x0101


	//----- nvinfo : EIATTR_VRC_CTA_INIT_COUNT
	.align		4
        /*0064*/ 	.byte	0x02, 0x4a
	.zero		1
	.zero		1


	//----- nvinfo : EIATTR_EXIT_INSTR_OFFSETS
	.align		4
        /*0068*/ 	.byte	0x04, 0x1c
        /*006a*/ 	.short	(.L_49 - .L_48)


	//   ....[0]....
.L_48:
        /*006c*/ 	.word	0x000000b0


	//   ....[1]....
        /*0070*/ 	.word	0x000001b0


	//----- nvinfo : EIATTR_CBANK_PARAM_SIZE
	.align		4
.L_49:
        /*0074*/ 	.byte	0x03, 0x19
        /*0076*/ 	.short	0x0020


	//----- nvinfo : EIATTR_PARAM_CBANK
	.align		4
        /*0078*/ 	.byte	0x04, 0x0a
        /*007a*/ 	.short	(.L_51 - .L_50)
	.align		4
.L_50:
        /*007c*/ 	.word	index@(.nv.constant0._Z17add_vector_offsetPfS_S_ii)
        /*0080*/ 	.short	0x0380
        /*0082*/ 	.short	0x0020


	//----- nvinfo : EIATTR_SW_WAR
	.align		4
.L_51:
        /*0084*/ 	.byte	0x04, 0x36
        /*0086*/ 	.short	(.L_53 - .L_52)
.L_52:
        /*0088*/ 	.word	0x00000008
.L_53:


//--------------------- .nv.info._Z15add_vector_basePfS_S_i --------------------------
	.section	.nv.info._Z15add_vector_basePfS_S_i,"",@"SHT_CUDA_INFO"
	.sectionflags	@""
	.align	4


	//----- nvinfo : EIATTR_CUDA_API_VERSION
	.align		4
        /*0000*/ 	.byte	0x04, 0x37
        /*0002*/ 	.short	(.L_55 - .L_54)
.L_54:
        /*0004*/ 	.word	0x00000082


	//----- nvinfo : EIATTR_KPARAM_INFO
	.align		4
.L_55:
        /*0008*/ 	.byte	0x04, 0x17
        /*000a*/ 	.short	(.L_57 - .L_56)
.L_56:
        /*000c*/ 	.word	0x00000000
        /*0010*/ 	.short	0x0003
        /*0012*/ 	.short	0x0018
        /*0014*/ 	.byte	0x00, 0xf0, 0x11, 0x00


	//----- nvinfo : EIATTR_KPARAM_INFO
	.align		4
.L_57:
        /*0018*/ 	.byte	0x04, 0x17
        /*001a*/ 	.short	(.L_59 - .L_58)
.L_58:
        /*001c*/ 	.word	0x00000000
        /*0020*/ 	.short	0x0002
        /*0022*/ 	.short	0x0010
        /*0024*/ 	.byte	0x00, 0xf5, 0x21, 0x00


	//----- nvinfo : EIATTR_KPARAM_INFO
	.align		4
.L_59:
        /*0028*/ 	.byte	0x04, 0x17
        /*002a*/ 	.short	(.L_61 - .L_60)
.L_60:
        /*002c*/ 	.word	0x00000000
        /*0030*/ 	.short	0x0001
        /*0032*/ 	.short	0x0008
        /*0034*/ 	.byte	0x00, 0xf5, 0x21, 0x00


	//----- nvinfo : EIATTR_KPARAM_INFO
	.align		4
.L_61:
        /*0038*/ 	.byte	0x04, 0x17
        /*003a*/ 	.short	(.L_63 - .L_62)
.L_62:
        /*003c*/ 	.word	0x00000000
        /*0040*/ 	.short	0x0000
        /*0042*/ 	.short	0x0000
        /*0044*/ 	.byte	0x00, 0xf5, 0x21, 0x00


	//----- nvinfo : EIATTR_SPARSE_MMA_MASK
	.align		4
.L_63:
        /*0048*/ 	.byte	0x03, 0x50
        /*004a*/ 	.short	0x0000


	//----- nvinfo : EIATTR_MAXREG_COUNT
	.align		4
        /*004c*/ 	.byte	0x03, 0x1b
        /*004e*/ 	.short	0x00ff


	//----- nvinfo : EIATTR_MERCURY_ISA_VERSION
	.align		4
        /*0050*/ 	.byte	0x03, 0x5f
        /*0052*/ 	.short	0x0101


	//----- nvinfo : EIATTR_VRC_CTA_INIT_COUNT
	.align		4
        /*0054*/ 	.byte	0x02, 0x4a
	.zero		1
	.zero		1


	//----- nvinfo : EIATTR_EXIT_INSTR_OFFSETS
	.align		4
        /*0058*/ 	.byte	0x04, 0x1c
        /*005a*/ 	.short	(.L_65 - .L_64)


	//   ....[0]....
.L_64:
        /*005c*/ 	.word	0x00000090


	//   ....[1]....
        /*0060*/ 	.word	0x00000190


	//----- nvinfo : EIATTR_CBANK_PARAM_SIZE
	.align		4
.L_65:
        /*0064*/ 	.byte	0x03, 0x19
        /*0066*/ 	.short	0x001c


	//----- nvinfo : EIATTR_PARAM_CBANK
	.align		4
        /*0068*/ 	.byte	0x04, 0x0a
        /*006a*/ 	.short	(.L_67 - .L_66)
	.align		4
.L_66:
        /*006c*/ 	.word	index@(.nv.constant0._Z15add_vector_basePfS_S_i)
        /*0070*/ 	.short	0x0380
        /*0072*/ 	.short	0x001c


	//----- nvinfo : EIATTR_SW_WAR
	.align		4
.L_67:
        /*0074*/ 	.byte	0x04, 0x36
        /*0076*/ 	.short	(.L_69 - .L_68)
.L_68:
        /*0078*/ 	.word	0x00000008
.L_69:


//--------------------- .nv.callgraph             --------------------------
	.section	.nv.callgraph,"",@"SHT_CUDA_CALLGRAPH"
	.align	4
	.sectionentsize	8
	.align		4
        /*0000*/ 	.word	0x00000000
	.align		4
        /*0004*/ 	.word	0xffffffff
	.align		4
        /*0008*/ 	.word	0x00000000
	.align		4
        /*000c*/ 	.word	0xfffffffe
	.align		4
        /*0010*/ 	.word	0x00000000
	.align		4
        /*0014*/ 	.word	0xfffffffd
	.align		4
        /*0018*/ 	.word	0x00000000
	.align		4
        /*001c*/ 	.word	0xfffffffc


//--------------------- .text._Z17add_vector_float4PfS_S_ii --------------------------
	.section	.text._Z17add_vector_float4PfS_S_ii,"ax",@progbits
	.align	128
        .global         _Z17add_vector_float4PfS_S_ii
        .type           _Z17add_vector_float4PfS_S_ii,@function
        .size           _Z17add_vector_float4PfS_S_ii,(.L_x_3 - _Z17add_vector_float4PfS_S_ii)
        .other          _Z17add_vector_float4PfS_S_ii,@"STO_CUDA_ENTRY STV_DEFAULT"
_Z17add_vector_float4PfS_S_ii:
.text._Z17add_vector_float4PfS_S_ii:
[----:B------:R-:W-:Y:S01]  /*0000*/  LDC R1, c[0x0][0x37c] ;  /* 0x0000df00ff017b82 */ /* 0x000fe20000000800 */
[----:B------:R-:W0:Y:S01]  /*0010*/  S2R R7, SR_CTAID.X ;  /* 0x0000000000077919 */ /* 0x000e220000002500 */
[----:B------:R-:W0:Y:S01]  /*0020*/  LDCU UR4, c[0x0][0x360] ;  /* 0x00006c00ff0477ac */ /* 0x000e220008000800 */
[----:B------:R-:W0:Y:S01]  /*0030*/  S2R R0, SR_TID.X ;  /* 0x0000000000007919 */ /* 0x000e220000002100 */
[----:B------:R-:W1:Y:S01]  /*0040*/  LDCU UR5, c[0x0][0x398] ;  /* 0x00007300ff0577ac */ /* 0x000e620008000800 */
[----:B0-----:R-:W-:Y:S01]  /*0050*/  IMAD R7, R7, UR4, R0 ;  /* 0x0000000407077c24 */ /* 0x001fe2000f8e0200 */
[----:B-1----:R-:W-:-:S03]  /*0060*/  USHF.R.S32.HI UR4, URZ, 0x1f, UR5 ;  /* 0x0000001fff047899 */ /* 0x002fc60008011405 */
[----:B------:R-:W-:-:S03]  /*0070*/  IMAD.WIDE.U32 R2, R7, 0x4, RZ ;  /* 0x0000000407027825 */ /* 0x000fc600078e00ff */
[----:B------:R-:W-:-:S04]  /*0080*/  ISETP.GT.U32.AND P0, PT, R2, UR5, PT ;  /* 0x0000000502007c0c */ /* 0x000fc8000bf04070 */
[----:B------:R-:W-:-:S13]  /*0090*/  ISETP.GT.U32.AND.EX P0, PT, R3, UR4, PT, P0 ;  /* 0x0000000403007c0c */ /* 0x000fda000bf04100 */
[----:B------:R-:W-:Y:S05]  /*00a0*/  @P0 EXIT ;  /* 0x000000000000094d */ /* 0x000fea0003800000 */
[----:B------:R-:W0:Y:S01]  /*00b0*/  LDC.64 R4, c[0x0][0x388] ;  /* 0x0000e200ff047b82 */ /* 0x000e220000000a00 */
[----:B------:R-:W1:Y:S07]  /*00c0*/  LDCU.64 UR4, c[0x0][0x358] ;  /* 0x00006b00ff0477ac */ /* 0x000e6e0008000a00 */
[----:B------:R-:W2:Y:S01]  /*00d0*/  LDC.64 R2, c[0x0][0x380] ;  /* 0x0000e000ff027b82 */ /* 0x000ea20000000a00 */
[----:B0-----:R-:W-:-:S04]  /*00e0*/  IMAD.WIDE.U32 R4, R7, 0x10, R4 ;  /* 0x0000001007047825 */ /* 0x001fc800078e0004 */
[----:B--2---:R-:W-:Y:S02]  /*00f0*/  IMAD.WIDE.U32 R2, R7, 0x10, R2 ;  /* 0x0000001007027825 */ /* 0x004fe400078e0002 */
[----:B-1----:R-:W2:Y:S04]  /*0100*/  LDG.E.128 R4, desc[UR4][R4.64] ;  /* 0x0000000404047981 */ /* 0x002ea8000c1e1d00 */
[----:B------:R-:W2:Y:S02]  /*0110*/  LDG.E.128 R8, desc[UR4][R2.64] ;  /* 0x0000000402087981 */ /* 0x000ea4000c1e1d00 */
[----:B--2---:R-:W-:Y:S01]  /*0120*/  FADD R8, R8, R4 ;  /* 0x0000000408087221 */ /* 0x004fe20000000000 */
[----:B------:R-:W-:Y:S01]  /*0130*/  FADD R9, R9, R5 ;  /* 0x0000000509097221 */ /* 0x000fe20000000000 */
[----:B------:R-:W-:Y:S01]  /*0140*/  FADD R10, R10, R6 ;  /* 0x000000060a0a7221 */ /* 0x000fe20000000000 */
[----:B------:R-:W-:-:S05]  /*0150*/  FADD R11, R11, R7 ;  /* 0x000000070b0b7221 */ /* 0x000fca0000000000 */
[----:B------:R-:W-:Y:S01]  /*0160*/  STG.E.128 desc[UR4][R2.64], R8 ;  /* 0x0000000802007986 */ /* 0x000fe2000c101d04 */
[----:B------:R-:W-:Y:S05]  /*0170*/  EXIT ;  /* 0x000000000000794d */ /* 0x000fea0003800000 */
.L_x_0:
[----:B------:R-:W-:-:S00]  /*0180*/  BRA `(.L_x_0) ;  /* 0xfffffffc00fc7947 */ /* 0x000fc0000383ffff */
[----:B------:R-:W-:-:S00]  /*0190*/  NOP ;  /* 0x0000000000007918 */ /* 0x000fc00000000000 */
        /* <DEDUP_REMOVED lines=14> */
.L_x_3:


//--------------------- .text._Z17add_vector_offsetPfS_S_ii --------------------------
	.section	.text._Z17add_vector_offsetPfS_S_ii,"ax",@progbits
	.align	128
        .global         _Z17add_vector_offsetPfS_S_ii
        .type           _Z17add_vector_offsetPfS_S_ii,@function
        .size           _Z17add_vector_offsetPfS_S_ii,(.L_x_4 - _Z17add_vector_offsetPfS_S_ii)
        .other          _Z17add_vector_offsetPfS_S_ii,@"STO_CUDA_ENTRY STV_DEFAULT"
_Z17add_vector_offsetPfS_S_ii:
.text._Z17add_vector_offsetPfS_S_ii:
[----:B------:R-:W-:Y:S01]  /*0000*/  LDC R1, c[0x0][0x37c] ;  /* 0x0000df00ff017b82 */ /* 0x000fe20000000800 */
[----:B------:R-:W0:Y:S07]  /*0010*/  S2R R0, SR_CTAID.X ;  /* 0x0000000000007919 */ /* 0x000e2e0000002500 */
[----:B------:R-:W1:Y:S01]  /*0020*/  LDC.64 R4, c[0x0][0x398] ;  /* 0x0000e600ff047b82 */ /* 0x000e620000000a00 */
[----:B------:R-:W0:Y:S01]  /*0030*/  LDCU UR4, c[0x0][0x360] ;  /* 0x00006c00ff0477ac */ /* 0x000e220008000800 */
[----:B------:R-:W0:Y:S02]  /*0040*/  S2R R3, SR_TID.X ;  /* 0x0000000000037919 */ /* 0x000e240000002100 */
[----:B0-----:R-:W-:-:S05]  /*0050*/  IMAD R0, R0, UR4, R3 ;  /* 0x0000000400007c24 */ /* 0x001fca000f8e0203 */
[----:B-1----:R-:W-:Y:S02]  /*0060*/  IADD3 R3, P1, PT, R0, R5, RZ ;  /* 0x0000000500037210 */ /* 0x002fe40007f3e0ff */
[----:B------:R-:W-:Y:S02]  /*0070*/  SHF.R.S32.HI R0, RZ, 0x1f, R4 ;  /* 0x0000001fff007819 */ /* 0x000fe40000011404 */
[----:B------:R-:W-:Y:S02]  /*0080*/  ISETP.GT.U32.AND P0, PT, R3, R4, PT ;  /* 0x000000040300720c */ /* 0x000fe40003f04070 */
[----:B------:R-:W-:-:S04]  /*0090*/  LEA.HI.X.SX32 R2, R5, RZ, 0x1, P1 ;  /* 0x000000ff05027211 */ /* 0x000fc800008f0eff */
[----:B------:R-:W-:-:S13]  /*00a0*/  ISETP.GT.U32.AND.EX P0, PT, R2, R0, PT, P0 ;  /* 0x000000000200720c */ /* 0x000fda0003f04100 */
[----:B------:R-:W-:Y:S05]  /*00b0*/  @P0 EXIT ;  /* 0x000000000000094d */ /* 0x000fea0003800000 */
[----:B------:R-:W0:Y:S01]  /*00c0*/  LDCU.128 UR8, c[0x0][0x380] ;  /* 0x00007000ff0877ac */ /* 0x000e220008000c00 */
[C---:B------:R-:W-:Y:S01]  /*00d0*/  IMAD.SHL.U32 R6, R3.reuse, 0x4, RZ ;  /* 0x0000000403067824 */ /* 0x040fe200078e00ff */
[----:B------:R-:W-:Y:S01]  /*00e0*/  SHF.L.U64.HI R0, R3, 0x2, R2 ;  /* 0x0000000203007819 */ /* 0x000fe20000010202 */
[----:B------:R-:W1:Y:S01]  /*00f0*/  LDCU.64 UR4, c[0x0][0x358] ;  /* 0x00006b00ff0477ac */ /* 0x000e620008000a00 */
[----:B------:R-:W2:Y:S02]  /*0100*/  LDCU.64 UR6, c[0x0][0x390] ;  /* 0x00007200ff0677ac */ /* 0x000ea40008000a00 */
[C---:B0-----:R-:W-:Y:S02]  /*0110*/  IADD3 R4, P1, PT, R6.reuse, UR10, RZ ;  /* 0x0000000a06047c10 */ /* 0x041fe4000ff3e0ff */
[----:B------:R-:W-:Y:S02]  /*0120*/  IADD3 R2, P0, PT, R6, UR8, RZ ;  /* 0x0000000806027c10 */ /* 0x000fe4000ff1e0ff */
[----:B------:R-:W-:-:S02]  /*0130*/  IADD3.X R5, PT, PT, R0, UR11, RZ, P1, !PT ;  /* 0x0000000b00057c10 */ /* 0x000fc40008ffe4ff */
[----:B------:R-:W-:-:S04]  /*0140*/  IADD3.X R3, PT, PT, R0, UR9, RZ, P0, !PT ;  /* 0x0000000900037c10 */ /* 0x000fc800087fe4ff */
[----:B-1----:R-:W3:Y:S04]  /*0150*/  LDG.E R5, desc[UR4][R4.64] ;  /* 0x0000000404057981 */ /* 0x002ee8000c1e1900 */
[----:B------:R-:W3:Y:S01]  /*0160*/  LDG.E R2, desc[UR4][R2.64] ;  /* 0x0000000402027981 */ /* 0x000ee2000c1e1900 */
[----:B--2---:R-:W-:-:S04]  /*0170*/  IADD3 R6, P0, PT, R6, UR6, RZ ;  /* 0x0000000606067c10 */ /* 0x004fc8000ff1e0ff */
[----:B------:R-:W-:Y:S01]  /*0180*/  IADD3.X R7, PT, PT, R0, UR7, RZ, P0, !PT ;  /* 0x0000000700077c10 */ /* 0x000fe200087fe4ff */
[----:B---3--:R-:W-:-:S05]  /*0190*/  FADD R9, R2, R5 ;  /* 0x0000000502097221 */ /* 0x008fca0000000000 */
[----:B------:R-:W-:Y:S01]  /*01a0*/  STG.E desc[UR4][R6.64], R9 ;  /* 0x0000000906007986 */ /* 0x000fe2000c101904 */
[----:B------:R-:W-:Y:S05]  /*01b0*/  EXIT ;  /* 0x000000000000794d */ /* 0x000fea0003800000 */
.L_x_1:
        /* <DEDUP_REMOVED lines=12> */
.L_x_4:


//--------------------- .text._Z15add_vector_basePfS_S_i --------------------------
	.section	.text._Z15add_vector_basePfS_S_i,"ax",@progbits
	.align	128
        .global         _Z15add_vector_basePfS_S_i
        .type           _Z15add_vector_basePfS_S_i,@function
        .size           _Z15add_vector_basePfS_S_i,(.L_x_5 - _Z15add_vector_basePfS_S_i)
        .other          _Z15add_vector_basePfS_S_i,@"STO_CUDA_ENTRY STV_DEFAULT"
_Z15add_vector_basePfS_S_i:
.text._Z15add_vector_basePfS_S_i:
[----:B------:R-:W-:Y:S01]  /*0000*/  LDC R1, c[0x0][0x37c] ;  /* 0x0000df00ff017b82 */ /* 0x000fe20000000800 */
[----:B------:R-:W0:Y:S01]  /*0010*/  S2R R0, SR_CTAID.X ;  /* 0x0000000000007919 */ /* 0x000e220000002500 */
[----:B------:R-:W0:Y:S01]  /*0020*/  LDCU UR4, c[0x0][0x360] ;  /* 0x00006c00ff0477ac */ /* 0x000e220008000800 */
[----:B------:R-:W0:Y:S01]  /*0030*/  S2R R3, SR_TID.X ;  /* 0x0000000000037919 */ /* 0x000e220000002100 */
[----:B------:R-:W1:Y:S01]  /*0040*/  LDCU UR5, c[0x0][0x398] ;  /* 0x00007300ff0577ac */ /* 0x000e620008000800 */
[----:B0-----:R-:W-:Y:S01]  /*0050*/  IMAD R0, R0, UR4, R3 ;  /* 0x0000000400007c24 */ /* 0x001fe2000f8e0203 */
[----:B-1----:R-:W-:-:S04]  /*0060*/  USHF.R.S32.HI UR4, URZ, 0x1f, UR5 ;  /* 0x0000001fff047899 */ /* 0x002fc80008011405 */
[----:B------:R-:W-:-:S04]  /*0070*/  ISETP.GT.U32.AND P0, PT, R0, UR5, PT ;  /* 0x0000000500007c0c */ /* 0x000fc8000bf04070 */
[----:B------:R-:W-:-:S13]  /*0080*/  ISETP.GT.U32.AND.EX P0, PT, RZ, UR4, PT, P0 ;  /* 0x00000004ff007c0c */ /* 0x000fda000bf04100 */
[----:B------:R-:W-:Y:S05]  /*0090*/  @P0 EXIT ;  /* 0x000000000000094d */ /* 0x000fea0003800000 */
[----:B------:R-:W0:Y:S01]  /*00a0*/  LDCU.128 UR8, c[0x0][0x380] ;  /* 0x00007000ff0877ac */ /* 0x000e220008000c00 */
[----:B------:R-:W-:Y:S01]  /*00b0*/  IMAD.SHL.U32 R6, R0, 0x4, RZ ;  /* 0x0000000400067824 */ /* 0x000fe200078e00ff */
[----:B------:R-:W-:Y:S01]  /*00c0*/  SHF.R.U32.HI R0, RZ, 0x1e, R0 ;  /* 0x0000001eff007819 */ /* 0x000fe20000011600 */
        /* <DEDUP_REMOVED lines=13> */
.L_x_2:
        /* <DEDUP_REMOVED lines=14> */
.L_x_5:


//--------------------- .nv.shared.reserved.0     --------------------------
	.section	.nv.shared.reserved.0,"aw",@nobits
	.weak		__nv_reservedSMEM_offset_0_alias
	.size		__nv_reservedSMEM_offset_0_alias, 0, 64
	.other		__nv_reservedSMEM_offset_0_alias,@"STO_CUDA_RESERVED_SHARED STV_DEFAULT"
__nv_reservedSMEM_offset_0_alias:
	.zero		0
	.zero		64


//--------------------- .nv.constant0._Z17add_vector_float4PfS_S_ii --------------------------
	.section	.nv.constant0._Z17add_vector_float4PfS_S_ii,"a",@progbits
	.sectionflags	@""
	.align	4
.nv.constant0._Z17add_vector_float4PfS_S_ii:
	.zero		928


//--------------------- .nv.constant0._Z17add_vector_offsetPfS_S_ii --------------------------
	.section	.nv.constant0._Z17add_vector_offsetPfS_S_ii,"a",@progbits
	.sectionflags	@""
	.align	4
.nv.constant0._Z17add_vector_offsetPfS_S_ii:
	.zero		928


//--------------------- .nv.constant0._Z15add_vector_basePfS_S_i --------------------------
	.section	.nv.constant0._Z15add_vector_basePfS_S_i,"a",@progbits
	.sectionflags	@""
	.align	4
.nv.constant0._Z15add_vector_basePfS_S_i:
	.zero		924


//--------------------- SYMBOLS --------------------------

	.type		.nv.reservedSmem.offset0,@object
	.size		.nv.reservedSmem.offset0,0x4
